	.headerflags	@"EF_CUDA_TEXMODE_UNIFIED EF_CUDA_64BIT_ADDRESS EF_CUDA_ACCELERATORS EF_CUDA_SM90 EF_CUDA_VIRTUAL_SM(EF_CUDA_SM90)"
	.elftype	@"ET_EXEC"


//--------------------- .nv.info                  --------------------------
	.section	.nv.info,"",@"SHT_CUDA_INFO"
	.align	4


	//----- nvinfo : EIATTR_REGCOUNT
	.align		4
        /*0000*/ 	.byte	0x04, 0x2f
        /*0002*/ 	.short	(.L_3 - .L_2)
	.align		4
.L_2:
        /*0004*/ 	.word	index@(triton_poi_fused__native_batch_norm_legit_no_training_12)
        /*0008*/ 	.word	0x00000012


	//----- nvinfo : EIATTR_MIN_STACK_SIZE
	.align		4
.L_3:
        /*000c*/ 	.byte	0x04, 0x12
        /*000e*/ 	.short	(.L_5 - .L_4)
	.align		4
.L_4:
        /*0010*/ 	.word	index@(triton_poi_fused__native_batch_norm_legit_no_training_12)
        /*0014*/ 	.word	0x00000000


	//----- nvinfo : EIATTR_FRAME_SIZE
	.align		4
.L_5:
        /*0018*/ 	.byte	0x04, 0x11
        /*001a*/ 	.short	(.L_7 - .L_6)
	.align		4
.L_6:
        /*001c*/ 	.word	index@(triton_poi_fused__native_batch_norm_legit_no_training_12)
        /*0020*/ 	.word	0x00000000


	//----- nvinfo : EIATTR_MIN_STACK_SIZE
	.align		4
.L_7:
        /*0024*/ 	.byte	0x04, 0x12
        /*0026*/ 	.short	(.L_9 - .L_8)
	.align		4
.L_8:
        /*0028*/ 	.word	index@(triton_poi_fused__native_batch_norm_legit_no_training_12)
        /*002c*/ 	.word	0x00000000
.L_9:


//--------------------- .nv.info.triton_poi_fused__native_batch_norm_legit_no_training_12 --------------------------
	.section	.nv.info.triton_poi_fused__native_batch_norm_legit_no_training_12,"",@"SHT_CUDA_INFO"
	.sectionflags	@""
	.align	4


	//----- nvinfo : EIATTR_CUDA_API_VERSION
	.align		4
        /*0000*/ 	.byte	0x04, 0x37
        /*0002*/ 	.short	(.L_11 - .L_10)
.L_10:
        /*0004*/ 	.word	0x0000007c


	//----- nvinfo : EIATTR_KPARAM_INFO
	.align		4
.L_11:
        /*0008*/ 	.byte	0x04, 0x17
        /*000a*/ 	.short	(.L_13 - .L_12)
.L_12:
        /*000c*/ 	.word	0x00000000
        /*0010*/ 	.short	0x0006
        /*0012*/ 	.short	0x0030
        /*0014*/ 	.byte	0x00, 0xf0, 0x11, 0x00


	//----- nvinfo : EIATTR_KPARAM_INFO
	.align		4
.L_13:
        /*0018*/ 	.byte	0x04, 0x17
        /*001a*/ 	.short	(.L_15 - .L_14)
.L_14:
        /*001c*/ 	.word	0x00000000
        /*0020*/ 	.short	0x0005
        /*0022*/ 	.short	0x0028
        /*0024*/ 	.byte	0x00, 0xf4, 0x21, 0x00


	//----- nvinfo : EIATTR_KPARAM_INFO
	.align		4
.L_15:
        /*0028*/ 	.byte	0x04, 0x17
        /*002a*/ 	.short	(.L_17 - .L_16)
.L_16:
        /*002c*/ 	.word	0x00000000
        /*0030*/ 	.short	0x0004
        /*0032*/ 	.short	0x0020
        /*0034*/ 	.byte	0x00, 0xf4, 0x21, 0x00


	//----- nvinfo : EIATTR_KPARAM_INFO
	.align		4
.L_17:
        /*0038*/ 	.byte	0x04, 0x17
        /*003a*/ 	.short	(.L_19 - .L_18)
.L_18:
        /*003c*/ 	.word	0x00000000
        /*0040*/ 	.short	0x0003
        /*0042*/ 	.short	0x0018
        /*0044*/ 	.byte	0x00, 0xf4, 0x21, 0x00


	//----- nvinfo : EIATTR_KPARAM_INFO
	.align		4
.L_19:
        /*0048*/ 	.byte	0x04, 0x17
        /*004a*/ 	.short	(.L_21 - .L_20)
.L_20:
        /*004c*/ 	.word	0x00000000
        /*0050*/ 	.short	0x0002
        /*0052*/ 	.short	0x0010
        /*0054*/ 	.byte	0x00, 0xf4, 0x21, 0x00


	//----- nvinfo : EIATTR_KPARAM_INFO
	.align		4
.L_21:
        /*0058*/ 	.byte	0x04, 0x17
        /*005a*/ 	.short	(.L_23 - .L_22)
.L_22:
        /*005c*/ 	.word	0x00000000
        /*0060*/ 	.short	0x0001
        /*0062*/ 	.short	0x0008
        /*0064*/ 	.byte	0x00, 0xf4, 0x21, 0x00


	//----- nvinfo : EIATTR_KPARAM_INFO
	.align		4
.L_23:
        /*0068*/ 	.byte	0x04, 0x17
        /*006a*/ 	.short	(.L_25 - .L_24)
.L_24:
        /*006c*/ 	.word	0x00000000
        /*0070*/ 	.short	0x0000
        /*0072*/ 	.short	0x0000
        /*0074*/ 	.byte	0x00, 0xf4, 0x21, 0x00


	//----- nvinfo : EIATTR_SPARSE_MMA_MASK
	.align		4
.L_25:
        /*0078*/ 	.byte	0x03, 0x50
        /*007a*/ 	.short	0x0000


	//----- nvinfo : EIATTR_MAXREG_COUNT
	.align		4
        /*007c*/ 	.byte	0x03, 0x1b
        /*007e*/ 	.short	0x00ff


	//----- nvinfo : EIATTR_EXIT_INSTR_OFFSETS
	.align		4
        /*0080*/ 	.byte	0x04, 0x1c
        /*0082*/ 	.short	(.L_27 - .L_26)


	//   ....[0]....
.L_26:
        /*0084*/ 	.word	0x00000390


	//----- nvinfo : EIATTR_REQNTID
	.align		4
.L_27:
        /*0088*/ 	.byte	0x04, 0x10
        /*008a*/ 	.short	(.L_29 - .L_28)
.L_28:
        /*008c*/ 	.word	0x00000100
        /*0090*/ 	.word	0x00000001
        /*0094*/ 	.word	0x00000001


	//----- nvinfo : EIATTR_CBANK_PARAM_SIZE
	.align		4
.L_29:
        /*0098*/ 	.byte	0x03, 0x19
        /*009a*/ 	.short	0x0034


	//----- nvinfo : EIATTR_PARAM_CBANK
	.align		4
        /*009c*/ 	.byte	0x04, 0x0a
        /*009e*/ 	.short	(.L_31 - .L_30)
	.align		4
.L_30:
        /*00a0*/ 	.word	index@(.nv.constant0.triton_poi_fused__native_batch_norm_legit_no_training_12)
        /*00a4*/ 	.short	0x0210
        /*00a6*/ 	.short	0x0034


	//----- nvinfo : EIATTR_SW_WAR
	.align		4
.L_31:
        /*00a8*/ 	.byte	0x04, 0x36
        /*00aa*/ 	.short	(.L_33 - .L_32)
.L_32:
        /*00ac*/ 	.word	0x00000008
.L_33:


//--------------------- .nv.callgraph             --------------------------
	.section	.nv.callgraph,"",@"SHT_CUDA_CALLGRAPH"
	.align	4
	.sectionentsize	8
	.align		4
        /*0000*/ 	.word	0x00000000
	.align		4
        /*0004*/ 	.word	0xffffffff
	.align		4
        /*0008*/ 	.word	0x00000000
	.align		4
        /*000c*/ 	.word	0xfffffffe
	.align		4
        /*0010*/ 	.word	0x00000000
	.align		4
        /*0014*/ 	.word	0xfffffffd
	.align		4
        /*0018*/ 	.word	0x00000000
	.align		4
        /*001c*/ 	.word	0xfffffffc


//--------------------- .nv.constant4             --------------------------
	.section	.nv.constant4,"a",@progbits
	.align	8
	.align		8
.nv.constant4:
        /*0000*/ 	.dword	_$_str
	.align		8
        /*0008*/ 	.dword	_$_str_$_2


//--------------------- .text.triton_poi_fused__native_batch_norm_legit_no_training_12 --------------------------
	.section	.text.triton_poi_fused__native_batch_norm_legit_no_training_12,"ax",@progbits
	.align	128
        .global         triton_poi_fused__native_batch_norm_legit_no_training_12
        .type           triton_poi_fused__native_batch_norm_legit_no_training_12,@function
        .size           triton_poi_fused__native_batch_norm_legit_no_training_12,(.L_x_1 - triton_poi_fused__native_batch_norm_legit_no_training_12)
        .other          triton_poi_fused__native_batch_norm_legit_no_training_12,@"STO_CUDA_ENTRY STV_DEFAULT"
triton_poi_fused__native_batch_norm_legit_no_training_12:
.text.triton_poi_fused__native_batch_norm_legit_no_training_12:
[----:B------:R-:W-:Y:S01]  /*0000*/  LDC R1, c[0x0][0x28] ;  /* 0x00000a00ff017b82 */ /* 0x000fe20000000800 */
[----:B------:R-:W1:Y:S07]  /*0010*/  S2R R0, SR_TID.X ;  /* 0x0000000000007919 */ /* 0x000e6e0000002100 */
[----:B------:R-:W2:Y:S01]  /*0020*/  LDC.64 R2, c[0x0][0x220] ;  /* 0x00008800ff027b82 */ /* 0x000ea20000000a00 */
[----:B------:R-:W-:Y:S01]  /*0030*/  ULDC.64 UR4, c[0x0][0x208] ;  /* 0x0000820000047ab9 */ /* 0x000fe20000000a00 */
[----:B------:R-:W3:Y:S06]  /*0040*/  S2R R7, SR_CTAID.X ;  /* 0x0000000000077919 */ /* 0x000eec0000002500 */
[----:B------:R-:W4:Y:S08]  /*0050*/  LDC.64 R8, c[0x0][0x228] ;  /* 0x00008a00ff087b82 */ /* 0x000f300000000a00 */
[----:B------:R-:W5:Y:S01]  /*0060*/  LDC.64 R10, c[0x0][0x230] ;  /* 0x00008c00ff0a7b82 */ /* 0x000f620000000a00 */
[----:B-1----:R-:W-:-:S02]  /*0070*/  SHF.L.U32 R0, R0, 0x1, RZ ;  /* 0x0000000100007819 */ /* 0x002fc400000006ff */
[----:B---3--:R-:W-:Y:S02]  /*0080*/  SHF.R.S32.HI R5, RZ, 0x16, R7 ;  /* 0x00000016ff057819 */ /* 0x008fe40000011407 */
[----:B------:R-:W-:Y:S02]  /*0090*/  LOP3.LUT R0, R0, 0x1fe, RZ, 0xc0, !PT ;  /* 0x000001fe00007812 */ /* 0x000fe400078ec0ff */
[----:B------:R-:W-:Y:S02]  /*00a0*/  SGXT R5, R5, 0x1 ;  /* 0x000000010505781a */ /* 0x000fe40000000200 */
[----:B------:R-:W-:Y:S02]  /*00b0*/  LEA R0, R7, R0, 0x9 ;  /* 0x0000000007007211 */ /* 0x000fe400078e48ff */
[----:B------:R-:W1:Y:S02]  /*00c0*/  LDC.64 R6, c[0x0][0x218] ;  /* 0x00008600ff067b82 */ /* 0x000e640000000a00 */
[----:B------:R-:W-:-:S04]  /*00d0*/  LEA.HI R5, R5, R0, RZ, 0x5 ;  /* 0x0000000005057211 */ /* 0x000fc800078f28ff */
[----:B------:R-:W-:-:S04]  /*00e0*/  LOP3.LUT R5, R5, 0xffffffe0, RZ, 0xc0, !PT ;  /* 0xffffffe005057812 */ /* 0x000fc800078ec0ff */
[----:B------:R-:W-:Y:S02]  /*00f0*/  IADD3 R13, R0, -R5, RZ ;  /* 0x80000005000d7210 */ /* 0x000fe40007ffe0ff */
[----:B------:R-:W3:Y:S03]  /*0100*/  LDC.64 R4, c[0x0][0x210] ;  /* 0x00008400ff047b82 */ /* 0x000ee60000000a00 */
[----:B--2---:R-:W-:-:S06]  /*0110*/  IMAD.WIDE R2, R13, 0x4, R2 ;  /* 0x000000040d027825 */ /* 0x004fcc00078e0202 */
[----:B------:R-:W2:Y:S01]  /*0120*/  LDG.E.EL.64 R2, desc[UR4][R2.64] ;  /* 0x0000000402027981 */ /* 0x000ea2000c2e1b00 */
[----:B-1----:R-:W-:-:S06]  /*0130*/  IMAD.WIDE R6, R13, 0x4, R6 ;  /* 0x000000040d067825 */ /* 0x002fcc00078e0206 */
[----:B------:R-:W2:Y:S01]  /*0140*/  LDG.E.EL.64 R6, desc[UR4][R6.64] ;  /* 0x0000000406067981 */ /* 0x000ea2000c2e1b00 */
[----:B---3--:R-:W-:-:S06]  /*0150*/  IMAD.WIDE R4, R0, 0x4, R4 ;  /* 0x0000000400047825 */ /* 0x008fcc00078e0204 */
[----:B------:R-:W3:Y:S01]  /*0160*/  LDG.E.64 R4, desc[UR4][R4.64] ;  /* 0x0000000404047981 */ /* 0x000ee2000c1e1b00 */
[----:B----4-:R-:W-:-:S04]  /*0170*/  IMAD.WIDE R8, R13, 0x4, R8 ;  /* 0x000000040d087825 */ /* 0x010fc800078e0208 */
[----:B-----5:R-:W-:Y:S02]  /*0180*/  IMAD.WIDE R10, R13, 0x4, R10 ;  /* 0x000000040d0a7825 */ /* 0x020fe400078e020a */
[----:B------:R-:W4:Y:S04]  /*0190*/  LDG.E.EL.64 R8, desc[UR4][R8.64] ;  /* 0x0000000408087981 */ /* 0x000f28000c2e1b00 */
[----:B------:R-:W4:Y:S01]  /*01a0*/  LDG.E.EL.64 R10, desc[UR4][R10.64] ;  /* 0x000000040a0a7981 */ /* 0x000f22000c2e1b00 */
[----:B------:R-:W-:Y:S01]  /*01b0*/  HFMA2.MMA R15, -RZ, RZ, 1.625, 0 ;  /* 0x3e800000ff0f7435 */ /* 0x000fe200000001ff */
[----:B--2---:R-:W-:Y:S01]  /*01c0*/  FADD R2, R2, 0.0010000000474974513054 ;  /* 0x3a83126f02027421 */ /* 0x004fe20000000000 */
[----:B------:R-:W-:-:S03]  /*01d0*/  FADD R12, R3, 0.0010000000474974513054 ;  /* 0x3a83126f030c7421 */ /* 0x000fc60000000000 */
[----:B------:R1:W2:Y:S08]  /*01e0*/  MUFU.SQRT R13, R2 ;  /* 0x00000002000d7308 */ /* 0x0002b00000002000 */
[----:B------:R-:W5:Y:S01]  /*01f0*/  MUFU.SQRT R14, R12 ;  /* 0x0000000c000e7308 */ /* 0x000f620000002000 */
[----:B-1----:R-:W1:Y:S01]  /*0200*/  LDC.64 R2, c[0x0][0x238] ;  /* 0x00008e00ff027b82 */ /* 0x002e620000000a00 */
[----:B--2---:R-:W-:-:S02]  /*0210*/  FSETP.GT.AND P0, PT, R13, 8.50705917302346158658e+37, PT ;  /* 0x7e8000000d00780b */ /* 0x004fc40003f04000 */
[----:B------:R-:W-:Y:S02]  /*0220*/  FSETP.GEU.AND P2, PT, R13, 1.175494350822287508e-38, PT ;  /* 0x008000000d00780b */ /* 0x000fe40003f4e000 */
[C---:B-----5:R-:W-:Y:S02]  /*0230*/  FSETP.GT.AND P1, PT, R14.reuse, 8.50705917302346158658e+37, PT ;  /* 0x7e8000000e00780b */ /* 0x060fe40003f24000 */
[----:B------:R-:W-:-:S07]  /*0240*/  FSETP.GEU.AND P3, PT, R14, 1.175494350822287508e-38, PT ;  /* 0x008000000e00780b */ /* 0x000fce0003f6e000 */
[----:B------:R-:W-:-:S04]  /*0250*/  @P0 FMUL R13, R13, 0.25 ;  /* 0x3e8000000d0d0820 */ /* 0x000fc80000400000 */
[----:B------:R-:W-:Y:S01]  /*0260*/  @!P2 FMUL R13, R13, 16777216 ;  /* 0x4b8000000d0da820 */ /* 0x000fe20000400000 */
[----:B------:R-:W-:-:S04]  /*0270*/  @P1 FMUL R14, R14, 0.25 ;  /* 0x3e8000000e0e1820 */ /* 0x000fc80000400000 */
[----:B------:R-:W-:Y:S01]  /*0280*/  @!P3 FMUL R14, R14, 16777216 ;  /* 0x4b8000000e0eb820 */ /* 0x000fe20000400000 */
[----:B------:R-:W2:Y:S01]  /*0290*/  MUFU.RCP R13, R13 ;  /* 0x0000000d000d7308 */ /* 0x000ea20000001000 */
[----:B------:R-:W-:-:S07]  /*02a0*/  FSEL R12, R15, 1, P0 ;  /* 0x3f8000000f0c7808 */ /* 0x000fce0000000000 */
[----:B------:R-:W5:Y:S01]  /*02b0*/  MUFU.RCP R14, R14 ;  /* 0x0000000e000e7308 */ /* 0x000f620000001000 */
[----:B------:R-:W-:Y:S01]  /*02c0*/  FSEL R15, R15, 1, P1 ;  /* 0x3f8000000f0f7808 */ /* 0x000fe20000800000 */
[----:B------:R-:W-:Y:S01]  /*02d0*/  @!P2 FMUL R12, R12, 16777216 ;  /* 0x4b8000000c0ca820 */ /* 0x000fe20000400000 */
[----:B---3--:R-:W-:-:S03]  /*02e0*/  FADD R4, R4, -R6 ;  /* 0x8000000604047221 */ /* 0x008fc60000000000 */
[----:B------:R-:W-:Y:S01]  /*02f0*/  @!P3 FMUL R15, R15, 16777216 ;  /* 0x4b8000000f0fb820 */ /* 0x000fe20000400000 */
[----:B------:R-:W-:Y:S01]  /*0300*/  FADD R5, R5, -R7 ;  /* 0x8000000705057221 */ /* 0x000fe20000000000 */
[----:B--2---:R-:W-:Y:S02]  /*0310*/  FMUL R13, R13, R12 ;  /* 0x0000000c0d0d7220 */ /* 0x004fe40000400000 */
[----:B-----5:R-:W-:Y:S02]  /*0320*/  FMUL R6, R14, R15 ;  /* 0x0000000f0e067220 */ /* 0x020fe40000400000 */
[----:B------:R-:W-:Y:S02]  /*0330*/  FMUL R13, R4, R13 ;  /* 0x0000000d040d7220 */ /* 0x000fe40000400000 */
[----:B------:R-:W-:Y:S01]  /*0340*/  FMUL R6, R5, R6 ;  /* 0x0000000605067220 */ /* 0x000fe20000400000 */
[----:B-1----:R-:W-:-:S04]  /*0350*/  IMAD.WIDE R2, R0, 0x4, R2 ;  /* 0x0000000400027825 */ /* 0x002fc800078e0202 */
[----:B----4-:R-:W-:Y:S01]  /*0360*/  FFMA R8, R8, R13, R10 ;  /* 0x0000000d08087223 */ /* 0x010fe2000000000a */
[----:B------:R-:W-:-:S05]  /*0370*/  FFMA R9, R9, R6, R11 ;  /* 0x0000000609097223 */ /* 0x000fca000000000b */
[----:B------:R-:W-:Y:S01]  /*0380*/  STG.E.64 desc[UR4][R2.64], R8 ;  /* 0x0000000802007986 */ /* 0x000fe2000c101b04 */
[----:B------:R-:W-:Y:S05]  /*0390*/  EXIT ;  /* 0x000000000000794d */ /* 0x000fea0003800000 */
.L_x_0:
[----:B------:R-:W-:-:S00]  /*03a0*/  BRA `(.L_x_0) ;  /* 0xfffffffc00fc7947 */ /* 0x000fc0000383ffff */
[----:B------:R-:W-:-:S00]  /*03b0*/  NOP ;  /* 0x0000000000007918 */ /* 0x000fc00000000000 */
        /* <DEDUP_REMOVED lines=12> */
.L_x_1:


//--------------------- .nv.global.init           --------------------------
	.section	.nv.global.init,"aw",@progbits
.nv.global.init:
	.type		_$_str,@object
	.size		_$_str,(_$_str_$_2 - _$_str)
_$_str:
        /*0000*/ 	.byte	0x5f, 0x5f, 0x43, 0x55, 0x44, 0x41, 0x5f, 0x46, 0x54, 0x5a, 0x00
	.type		_$_str_$_2,@object
	.size		_$_str_$_2,(.L_1 - _$_str_$_2)
_$_str_$_2:
        /*000b*/ 	.byte	0x5f, 0x5f, 0x43, 0x55, 0x44, 0x41, 0x5f, 0x50, 0x52, 0x45, 0x43, 0x5f, 0x53, 0x51, 0x52, 0x54
        /*001b*/ 	.byte	0x00
.L_1:


//--------------------- .nv.constant0.triton_poi_fused__native_batch_norm_legit_no_training_12 --------------------------
	.section	.nv.constant0.triton_poi_fused__native_batch_norm_legit_no_training_12,"a",@progbits
	.sectionflags	@""
	.align	4
.nv.constant0.triton_poi_fused__native_batch_norm_legit_no_training_12:
	.zero		580
